//
// Generated by NVIDIA NVVM Compiler
//
// Compiler Build ID: CL-36424714
// Cuda compilation tools, release 13.0, V13.0.88
// Based on NVVM 20.0.0
//

.version 9.0
.target sm_100
.address_size 64

	// .globl	_Z3DotPiS_S_i
// _ZZ3AddPiS_iE1a has been demoted

.visible .entry _Z3DotPiS_S_i(
	.param .u64 .ptr .align 1 _Z3DotPiS_S_i_param_0,
	.param .u64 .ptr .align 1 _Z3DotPiS_S_i_param_1,
	.param .u64 .ptr .align 1 _Z3DotPiS_S_i_param_2,
	.param .u32 _Z3DotPiS_S_i_param_3
)
{
	.reg .pred 	%p<2>;
	.reg .b32 	%r<9>;
	.reg .b64 	%rd<11>;

	ld.param.u64 	%rd1, [_Z3DotPiS_S_i_param_0];
	ld.param.u64 	%rd2, [_Z3DotPiS_S_i_param_1];
	ld.param.u64 	%rd3, [_Z3DotPiS_S_i_param_2];
	ld.param.u32 	%r2, [_Z3DotPiS_S_i_param_3];
	mov.u32 	%r3, %ctaid.x;
	mov.u32 	%r4, %ntid.x;
	mov.u32 	%r5, %tid.x;
	mad.lo.s32 	%r1, %r3, %r4, %r5;
	setp.ge.s32 	%p1, %r1, %r2;
	@%p1 bra 	$L__BB0_2;
	cvta.to.global.u64 	%rd4, %rd1;
	cvta.to.global.u64 	%rd5, %rd2;
	cvta.to.global.u64 	%rd6, %rd3;
	mul.wide.s32 	%rd7, %r1, 4;
	add.s64 	%rd8, %rd4, %rd7;
	ld.global.u32 	%r6, [%rd8];
	add.s64 	%rd9, %rd5, %rd7;
	ld.global.u32 	%r7, [%rd9];
	mul.lo.s32 	%r8, %r7, %r6;
	add.s64 	%rd10, %rd6, %rd7;
	st.global.u32 	[%rd10], %r8;
$L__BB0_2:
	ret;

}
	// .globl	_Z3AddPiS_i
.visible .entry _Z3AddPiS_i(
	.param .u64 .ptr .align 1 _Z3AddPiS_i_param_0,
	.param .u64 .ptr .align 1 _Z3AddPiS_i_param_1,
	.param .u32 _Z3AddPiS_i_param_2
)
{
	.reg .pred 	%p<33>;
	.reg .b32 	%r<61>;
	.reg .b64 	%rd<9>;
	// demoted variable
	.shared .align 4 .b8 _ZZ3AddPiS_iE1a[4096];
	ld.param.u64 	%rd1, [_Z3AddPiS_i_param_0];
	ld.param.u64 	%rd2, [_Z3AddPiS_i_param_1];
	ld.param.u32 	%r5, [_Z3AddPiS_i_param_2];
	mov.u32 	%r1, %ctaid.x;
	mov.u32 	%r6, %ntid.x;
	mov.u32 	%r2, %tid.x;
	mad.lo.s32 	%r3, %r1, %r6, %r2;
	setp.ge.s32 	%p1, %r3, %r5;
	shl.b32 	%r7, %r2, 2;
	mov.u32 	%r8, _ZZ3AddPiS_iE1a;
	add.s32 	%r4, %r8, %r7;
	@%p1 bra 	$L__BB1_2;
	cvta.to.global.u64 	%rd3, %rd1;
	mul.wide.s32 	%rd4, %r3, 4;
	add.s64 	%rd5, %rd3, %rd4;
	ld.global.u32 	%r9, [%rd5];
	st.shared.u32 	[%r4], %r9;
$L__BB1_2:
	bar.sync 	0;
	bar.sync 	0;
	add.s32 	%r10, %r3, 512;
	max.s32 	%r11, %r3, %r10;
	setp.ge.s32 	%p2, %r11, %r5;
	setp.gt.u32 	%p3, %r2, 511;
	or.pred  	%p4, %p3, %p2;
	@%p4 bra 	$L__BB1_4;
	ld.shared.u32 	%r12, [%r4+2048];
	ld.shared.u32 	%r13, [%r4];
	add.s32 	%r14, %r13, %r12;
	st.shared.u32 	[%r4], %r14;
$L__BB1_4:
	bar.sync 	0;
	add.s32 	%r15, %r3, 256;
	setp.gt.u32 	%p5, %r2, 255;
	max.s32 	%r16, %r15, %r3;
	setp.ge.s32 	%p6, %r16, %r5;
	or.pred  	%p7, %p6, %p5;
	@%p7 bra 	$L__BB1_6;
	ld.shared.u32 	%r17, [%r4+1024];
	ld.shared.u32 	%r18, [%r4];
	add.s32 	%r19, %r18, %r17;
	st.shared.u32 	[%r4], %r19;
$L__BB1_6:
	bar.sync 	0;
	add.s32 	%r20, %r3, 128;
	setp.gt.u32 	%p8, %r2, 127;
	max.s32 	%r21, %r20, %r3;
	setp.ge.s32 	%p9, %r21, %r5;
	or.pred  	%p10, %p9, %p8;
	@%p10 bra 	$L__BB1_8;
	ld.shared.u32 	%r22, [%r4+512];
	ld.shared.u32 	%r23, [%r4];
	add.s32 	%r24, %r23, %r22;
	st.shared.u32 	[%r4], %r24;
$L__BB1_8:
	bar.sync 	0;
	add.s32 	%r25, %r3, 64;
	setp.gt.u32 	%p11, %r2, 63;
	max.s32 	%r26, %r25, %r3;
	setp.ge.s32 	%p12, %r26, %r5;
	or.pred  	%p13, %p12, %p11;
	@%p13 bra 	$L__BB1_10;
	ld.shared.u32 	%r27, [%r4+256];
	ld.shared.u32 	%r28, [%r4];
	add.s32 	%r29, %r28, %r27;
	st.shared.u32 	[%r4], %r29;
$L__BB1_10:
	bar.sync 	0;
	add.s32 	%r30, %r3, 32;
	setp.gt.u32 	%p14, %r2, 31;
	max.s32 	%r31, %r30, %r3;
	setp.ge.s32 	%p15, %r31, %r5;
	or.pred  	%p16, %p15, %p14;
	@%p16 bra 	$L__BB1_12;
	ld.shared.u32 	%r32, [%r4+128];
	ld.shared.u32 	%r33, [%r4];
	add.s32 	%r34, %r33, %r32;
	st.shared.u32 	[%r4], %r34;
$L__BB1_12:
	bar.sync 	0;
	add.s32 	%r35, %r3, 16;
	setp.gt.u32 	%p17, %r2, 15;
	max.s32 	%r36, %r35, %r3;
	setp.ge.s32 	%p18, %r36, %r5;
	or.pred  	%p19, %p18, %p17;
	@%p19 bra 	$L__BB1_14;
	ld.shared.u32 	%r37, [%r4+64];
	ld.shared.u32 	%r38, [%r4];
	add.s32 	%r39, %r38, %r37;
	st.shared.u32 	[%r4], %r39;
$L__BB1_14:
	bar.sync 	0;
	add.s32 	%r40, %r3, 8;
	setp.gt.u32 	%p20, %r2, 7;
	max.s32 	%r41, %r40, %r3;
	setp.ge.s32 	%p21, %r41, %r5;
	or.pred  	%p22, %p21, %p20;
	@%p22 bra 	$L__BB1_16;
	ld.shared.u32 	%r42, [%r4+32];
	ld.shared.u32 	%r43, [%r4];
	add.s32 	%r44, %r43, %r42;
	st.shared.u32 	[%r4], %r44;
$L__BB1_16:
	bar.sync 	0;
	add.s32 	%r45, %r3, 4;
	setp.gt.u32 	%p23, %r2, 3;
	max.s32 	%r46, %r45, %r3;
	setp.ge.s32 	%p24, %r46, %r5;
	or.pred  	%p25, %p24, %p23;
	@%p25 bra 	$L__BB1_18;
	ld.shared.u32 	%r47, [%r4+16];
	ld.shared.u32 	%r48, [%r4];
	add.s32 	%r49, %r48, %r47;
	st.shared.u32 	[%r4], %r49;
$L__BB1_18:
	bar.sync 	0;
	add.s32 	%r50, %r3, 2;
	setp.gt.u32 	%p26, %r2, 1;
	max.s32 	%r51, %r50, %r3;
	setp.ge.s32 	%p27, %r51, %r5;
	or.pred  	%p28, %p27, %p26;
	@%p28 bra 	$L__BB1_20;
	ld.shared.u32 	%r52, [%r4+8];
	ld.shared.u32 	%r53, [%r4];
	add.s32 	%r54, %r53, %r52;
	st.shared.u32 	[%r4], %r54;
$L__BB1_20:
	bar.sync 	0;
	add.s32 	%r55, %r3, 1;
	max.s32 	%r56, %r3, %r55;
	setp.ge.s32 	%p29, %r56, %r5;
	setp.ne.s32 	%p30, %r2, 0;
	or.pred  	%p31, %p30, %p29;
	@%p31 bra 	$L__BB1_22;
	ld.shared.u32 	%r57, [_ZZ3AddPiS_iE1a+4];
	ld.shared.u32 	%r58, [%r4];
	add.s32 	%r59, %r58, %r57;
	st.shared.u32 	[%r4], %r59;
$L__BB1_22:
	setp.ne.s32 	%p32, %r2, 0;
	bar.sync 	0;
	@%p32 bra 	$L__BB1_24;
	ld.shared.u32 	%r60, [_ZZ3AddPiS_iE1a];
	cvta.to.global.u64 	%rd6, %rd2;
	mul.wide.u32 	%rd7, %r1, 4;
	add.s64 	%rd8, %rd6, %rd7;
	st.global.u32 	[%rd8], %r60;
$L__BB1_24:
	ret;

}


// ===== COMPILED SASS (sm_100) =====

	.target	sm_100

	.elftype	@"ET_EXEC"


//--------------------- .note.nv.tkinfo           --------------------------
	.section	.note.nv.tkinfo,"",@"SHT_NOTE"
	.sectionflags	@"SHF_NOTE_NV_TKINFO"
	.tkinfo
        /*0018*/ 	.word	0x00000002
        /*0030*/ 	.string	""
        /*0030*/ 	.string	"ptxas"
        /*0030*/ 	.string	"Cuda compilation tools, release 13.0, V13.0.88"
        /*0030*/ 	.string	"Build cuda_13.0.r13.0/compiler.36424714_0"
        /*0030*/ 	.string	"-arch sm_100 -m 64 "



//--------------------- .note.nv.cuinfo           --------------------------
	.section	.note.nv.cuinfo,"",@"SHT_NOTE"
	.sectionflags	@"SHF_NOTE_NV_CUINFO"
        /*0018*/ 	.short	0x0002
        /*001a*/ 	.short	0x0064
        /*001c*/ 	.short	0x0082
	.zero		2


//--------------------- .nv.info                  --------------------------
	.section	.nv.info,"",@"SHT_CUDA_INFO"
	.align	4


	//----- nvinfo : EIATTR_REGCOUNT
	.align		4
        /*0000*/ 	.byte	0x04, 0x2f
        /*0002*/ 	.short	(.L_1 - .L_0)
	.align		4
.L_0:
        /*0004*/ 	.word	index@(_Z3DotPiS_S_i)
        /*0008*/ 	.word	0x0000000c


	//----- nvinfo : EIATTR_FRAME_SIZE
	.align		4
.L_1:
        /*000c*/ 	.byte	0x04, 0x11
        /*000e*/ 	.short	(.L_3 - .L_2)
	.align		4
.L_2:
        /*0010*/ 	.word	index@(_Z3DotPiS_S_i)
        /*0014*/ 	.word	0x00000000


	//----- nvinfo : EIATTR_REGCOUNT
	.align		4
.L_3:
        /*0018*/ 	.byte	0x04, 0x2f
        /*001a*/ 	.short	(.L_5 - .L_4)
	.align		4
.L_4:
        /*001c*/ 	.word	index@(_Z3AddPiS_i)
        /*0020*/ 	.word	0x0000000b


	//----- nvinfo : EIATTR_FRAME_SIZE
	.align		4
.L_5:
        /*0024*/ 	.byte	0x04, 0x11
        /*0026*/ 	.short	(.L_7 - .L_6)
	.align		4
.L_6:
        /*0028*/ 	.word	index@(_Z3AddPiS_i)
        /*002c*/ 	.word	0x00000000


	//----- nvinfo : EIATTR_MIN_STACK_SIZE
	.align		4
.L_7:
        /*0030*/ 	.byte	0x04, 0x12
        /*0032*/ 	.short	(.L_9 - .L_8)
	.align		4
.L_8:
        /*0034*/ 	.word	index@(_Z3AddPiS_i)
        /*0038*/ 	.word	0x00000000


	//----- nvinfo : EIATTR_MIN_STACK_SIZE
	.align		4
.L_9:
        /*003c*/ 	.byte	0x04, 0x12
        /*003e*/ 	.short	(.L_11 - .L_10)
	.align		4
.L_10:
        /*0040*/ 	.word	index@(_Z3DotPiS_S_i)
        /*0044*/ 	.word	0x00000000
.L_11:


//--------------------- .nv.compat                --------------------------
	.section	.nv.compat,"",@"SHT_CUDA_COMPAT_INFO"
	.align	4
        /*0000*/ 	.byte	0x02, 0x09, 0x00, 0x00, 0x02, 0x02, 0x01, 0x00, 0x02, 0x05, 0x05, 0x00, 0x03, 0x07, 0x01, 0x01
        /*0010*/ 	.byte	0x02, 0x03, 0x00, 0x00, 0x02, 0x06, 0x01, 0x00, 0x04, 0x0b, 0x08, 0x00, 0x09, 0x00, 0x00, 0x00
        /*0020*/ 	.byte	0x00, 0x00, 0x00, 0x00


//--------------------- .nv.info._Z3AddPiS_i      --------------------------
	.section	.nv.info._Z3AddPiS_i,"",@"SHT_CUDA_INFO"
	.sectionflags	@""
	.align	4


	//----- nvinfo : EIATTR_CUDA_API_VERSION
	.align		4
        /*0000*/ 	.byte	0x04, 0x37
        /*0002*/ 	.short	(.L_13 - .L_12)
.L_12:
        /*0004*/ 	.word	0x00000082


	//----- nvinfo : EIATTR_KPARAM_INFO
	.align		4
.L_13:
        /*0008*/ 	.byte	0x04, 0x17
        /*000a*/ 	.short	(.L_15 - .L_14)
.L_14:
        /*000c*/ 	.word	0x00000000
        /*0010*/ 	.short	0x0002
        /*0012*/ 	.short	0x0010
        /*0014*/ 	.byte	0x00, 0xf0, 0x11, 0x00


	//----- nvinfo : EIATTR_KPARAM_INFO
	.align		4
.L_15:
        /*0018*/ 	.byte	0x04, 0x17
        /*001a*/ 	.short	(.L_17 - .L_16)
.L_16:
        /*001c*/ 	.word	0x00000000
        /*0020*/ 	.short	0x0001
        /*0022*/ 	.short	0x0008
        /*0024*/ 	.byte	0x00, 0xf5, 0x21, 0x00


	//----- nvinfo : EIATTR_KPARAM_INFO
	.align		4
.L_17:
        /*0028*/ 	.byte	0x04, 0x17
        /*002a*/ 	.short	(.L_19 - .L_18)
.L_18:
        /*002c*/ 	.word	0x00000000
        /*0030*/ 	.short	0x0000
        /*0032*/ 	.short	0x0000
        /*0034*/ 	.byte	0x00, 0xf5, 0x21, 0x00


	//----- nvinfo : EIATTR_SPARSE_MMA_MASK
	.align		4
.L_19:
        /*0038*/ 	.byte	0x03, 0x50
        /*003a*/ 	.short	0x0000


	//----- nvinfo : EIATTR_MAXREG_COUNT
	.align		4
        /*003c*/ 	.byte	0x03, 0x1b
        /*003e*/ 	.short	0x00ff


	//----- nvinfo : EIATTR_NUM_BARRIERS
	.align		4
        /*0040*/ 	.byte	0x02, 0x4c
        /*0042*/ 	.byte	0x01
	.zero		1


	//----- nvinfo : EIATTR_MERCURY_ISA_VERSION
	.align		4
        /*0044*/ 	.byte	0x03, 0x5f
        /*0046*/ 	.short	0x0101


	//----- nvinfo : EIATTR_VRC_CTA_INIT_COUNT
	.align		4
        /*0048*/ 	.byte	0x02, 0x4a
	.zero		1
	.zero		1


	//----- nvinfo : EIATTR_EXIT_INSTR_OFFSETS
	.align		4
        /*004c*/ 	.byte	0x04, 0x1c
        /*004e*/ 	.short	(.L_21 - .L_20)


	//   ....[0]....
.L_20:
        /*0050*/ 	.word	0x00000630


	//   ....[1]....
        /*0054*/ 	.word	0x00000680


	//----- nvinfo : EIATTR_CBANK_PARAM_SIZE
	.align		4
.L_21:
        /*0058*/ 	.byte	0x03, 0x19
        /*005a*/ 	.short	0x0014


	//----- nvinfo : EIATTR_PARAM_CBANK
	.align		4
        /*005c*/ 	.byte	0x04, 0x0a
        /*005e*/ 	.short	(.L_23 - .L_22)
	.align		4
.L_22:
        /*0060*/ 	.word	index@(.nv.constant0._Z3AddPiS_i)
        /*0064*/ 	.short	0x0380
        /*0066*/ 	.short	0x0014


	//----- nvinfo : EIATTR_SW_WAR
	.align		4
.L_23:
        /*0068*/ 	.byte	0x04, 0x36
        /*006a*/ 	.short	(.L_25 - .L_24)
.L_24:
        /*006c*/ 	.word	0x00000008
.L_25:


//--------------------- .nv.info._Z3DotPiS_S_i    --------------------------
	.section	.nv.info._Z3DotPiS_S_i,"",@"SHT_CUDA_INFO"
	.sectionflags	@""
	.align	4


	//----- nvinfo : EIATTR_CUDA_API_VERSION
	.align		4
        /*0000*/ 	.byte	0x04, 0x37
        /*0002*/ 	.short	(.L_27 - .L_26)
.L_26:
        /*0004*/ 	.word	0x00000082


	//----- nvinfo : EIATTR_KPARAM_INFO
	.align		4
.L_27:
        /*0008*/ 	.byte	0x04, 0x17
        /*000a*/ 	.short	(.L_29 - .L_28)
.L_28:
        /*000c*/ 	.word	0x00000000
        /*0010*/ 	.short	0x0003
        /*0012*/ 	.short	0x0018
        /*0014*/ 	.byte	0x00, 0xf0, 0x11, 0x00


	//----- nvinfo : EIATTR_KPARAM_INFO
	.align		4
.L_29:
        /*0018*/ 	.byte	0x04, 0x17
        /*001a*/ 	.short	(.L_31 - .L_30)
.L_30:
        /*001c*/ 	.word	0x00000000
        /*0020*/ 	.short	0x0002
        /*0022*/ 	.short	0x0010
        /*0024*/ 	.byte	0x00, 0xf5, 0x21, 0x00


	//----- nvinfo : EIATTR_KPARAM_INFO
	.align		4
.L_31:
        /*0028*/ 	.byte	0x04, 0x17
        /*002a*/ 	.short	(.L_33 - .L_32)
.L_32:
        /*002c*/ 	.word	0x00000000
        /*0030*/ 	.short	0x0001
        /*0032*/ 	.short	0x0008
        /*0034*/ 	.byte	0x00, 0xf5, 0x21, 0x00


	//----- nvinfo : EIATTR_KPARAM_INFO
	.align		4
.L_33:
        /*0038*/ 	.byte	0x04, 0x17
        /*003a*/ 	.short	(.L_35 - .L_34)
.L_34:
        /*003c*/ 	.word	0x00000000
        /*0040*/ 	.short	0x0000
        /*0042*/ 	.short	0x0000
        /*0044*/ 	.byte	0x00, 0xf5, 0x21, 0x00


	//----- nvinfo : EIATTR_SPARSE_MMA_MASK
	.align		4
.L_35:
        /*0048*/ 	.byte	0x03, 0x50
        /*004a*/ 	.short	0x0000


	//----- nvinfo : EIATTR_MAXREG_COUNT
	.align		4
        /*004c*/ 	.byte	0x03, 0x1b
        /*004e*/ 	.short	0x00ff


	//----- nvinfo : EIATTR_MERCURY_ISA_VERSION
	.align		4
        /*0050*/ 	.byte	0x03, 0x5f
        /*0052*/ 	.short	0x0101


	//----- nvinfo : EIATTR_VRC_CTA_INIT_COUNT
	.align		4
        /*0054*/ 	.byte	0x02, 0x4a
	.zero		1
	.zero		1


	//----- nvinfo : EIATTR_EXIT_INSTR_OFFSETS
	.align		4
        /*0058*/ 	.byte	0x04, 0x1c
        /*005a*/ 	.short	(.L_37 - .L_36)


	//   ....[0]....
.L_36:
        /*005c*/ 	.word	0x00000070


	//   ....[1]....
        /*0060*/ 	.word	0x00000130


	//----- nvinfo : EIATTR_CBANK_PARAM_SIZE
	.align		4
.L_37:
        /*0064*/ 	.byte	0x03, 0x19
        /*0066*/ 	.short	0x001c


	//----- nvinfo : EIATTR_PARAM_CBANK
	.align		4
        /*0068*/ 	.byte	0x04, 0x0a
        /*006a*/ 	.short	(.L_39 - .L_38)
	.align		4
.L_38:
        /*006c*/ 	.word	index@(.nv.constant0._Z3DotPiS_S_i)
        /*0070*/ 	.short	0x0380
        /*0072*/ 	.short	0x001c


	//----- nvinfo : EIATTR_SW_WAR
	.align		4
.L_39:
        /*0074*/ 	.byte	0x04, 0x36
        /*0076*/ 	.short	(.L_41 - .L_40)
.L_40:
        /*0078*/ 	.word	0x00000008
.L_41:


//--------------------- .nv.callgraph             --------------------------
	.section	.nv.callgraph,"",@"SHT_CUDA_CALLGRAPH"
	.align	4
	.sectionentsize	8
	.align		4
        /*0000*/ 	.word	0x00000000
	.align		4
        /*0004*/ 	.word	0xffffffff
	.align		4
        /*0008*/ 	.word	0x00000000
	.align		4
        /*000c*/ 	.word	0xfffffffe
	.align		4
        /*0010*/ 	.word	0x00000000
	.align		4
        /*0014*/ 	.word	0xfffffffd
	.align		4
        /*0018*/ 	.word	0x00000000
	.align		4
        /*001c*/ 	.word	0xfffffffc


//--------------------- .text._Z3AddPiS_i         --------------------------
	.section	.text._Z3AddPiS_i,"ax",@progbits
	.align	128
        .global         _Z3AddPiS_i
        .type           _Z3AddPiS_i,@function
        .size           _Z3AddPiS_i,(.L_x_2 - _Z3AddPiS_i)
        .other          _Z3AddPiS_i,@"STO_CUDA_ENTRY STV_DEFAULT"
_Z3AddPiS_i:
.text._Z3AddPiS_i:
[----:B------:R-:W-:Y:S01]  /*0000*/  LDC R1, c[0x0][0x37c] ;  /* 0x0000df00ff017b82 */ /* 0x000fe20000000800 */
[----:B------:R-:W0:Y:S01]  /*0010*/  S2R R0, SR_CTAID.X ;  /* 0x0000000000007919 */ /* 0x000e220000002500 */
[----:B------:R-:W0:Y:S01]  /*0020*/  LDCU UR4, c[0x0][0x360] ;  /* 0x00006c00ff0477ac */ /* 0x000e220008000800 */
[----:B------:R-:W0:Y:S01]  /*0030*/  S2R R3, SR_TID.X ;  /* 0x0000000000037919 */ /* 0x000e220000002100 */
[----:B------:R-:W1:Y:S01]  /*0040*/  LDCU UR8, c[0x0][0x390] ;  /* 0x00007200ff0877ac */ /* 0x000e620008000800 */
[----:B------:R-:W2:Y:S01]  /*0050*/  LDCU.64 UR6, c[0x0][0x358] ;  /* 0x00006b00ff0677ac */ /* 0x000ea20008000a00 */
[----:B0-----:R-:W-:-:S05]  /*0060*/  IMAD R2, R0, UR4, R3 ;  /* 0x0000000400027c24 */ /* 0x001fca000f8e0203 */
[----:B-1----:R-:W-:-:S13]  /*0070*/  ISETP.GE.AND P1, PT, R2, UR8, PT ;  /* 0x0000000802007c0c */ /* 0x002fda000bf26270 */
[----:B------:R-:W0:Y:S02]  /*0080*/  @!P1 LDC.64 R6, c[0x0][0x380] ;  /* 0x0000e000ff069b82 */ /* 0x000e240000000a00 */
[----:B0-----:R-:W-:-:S06]  /*0090*/  @!P1 IMAD.WIDE R6, R2, 0x4, R6 ;  /* 0x0000000402069825 */ /* 0x001fcc00078e0206 */
[----:B--2---:R-:W2:Y:S01]  /*00a0*/  @!P1 LDG.E R7, desc[UR6][R6.64] ;  /* 0x0000000606079981 */ /* 0x004ea2000c1e1900 */
[----:B------:R-:W0:Y:S01]  /*00b0*/  S2UR UR5, SR_CgaCtaId ;  /* 0x00000000000579c3 */ /* 0x000e220000008800 */
[----:B------:R-:W-:Y:S01]  /*00c0*/  UMOV UR4, 0x400 ;  /* 0x0000040000047882 */ /* 0x000fe20000000000 */
[C-C-:B------:R-:W-:Y:S02]  /*00d0*/  VIADDMNMX R4, R2.reuse, 0x200, R2.reuse, !PT ;  /* 0x0000020002047846 */ /* 0x140fe40007800102 */
[----:B------:R-:W-:Y:S02]  /*00e0*/  VIADDMNMX R8, R2, 0x100, R2, !PT ;  /* 0x0000010002087846 */ /* 0x000fe40007800102 */
[----:B------:R-:W-:-:S04]  /*00f0*/  ISETP.GE.AND P0, PT, R4, UR8, PT ;  /* 0x0000000804007c0c */ /* 0x000fc8000bf06270 */
[----:B------:R-:W-:Y:S01]  /*0100*/  ISETP.GT.U32.OR P0, PT, R3, 0x1ff, P0 ;  /* 0x000001ff0300780c */ /* 0x000fe20000704470 */
[----:B0-----:R-:W-:-:S06]  /*0110*/  ULEA UR4, UR5, UR4, 0x18 ;  /* 0x0000000405047291 */ /* 0x001fcc000f8ec0ff */
[----:B------:R-:W-:-:S05]  /*0120*/  LEA R4, R3, UR4, 0x2 ;  /* 0x0000000403047c11 */ /* 0x000fca000f8e10ff */
[----:B--2---:R-:W-:Y:S01]  /*0130*/  @!P1 STS [R4], R7 ;  /* 0x0000000704009388 */ /* 0x004fe20000000800 */
[----:B------:R-:W-:Y:S08]  /*0140*/  BAR.SYNC.DEFER_BLOCKING 0x0 ;  /* 0x0000000000007b1d */ /* 0x000ff00000010000 */
[----:B------:R-:W-:Y:S01]  /*0150*/  BAR.SYNC.DEFER_BLOCKING 0x0 ;  /* 0x0000000000007b1d */ /* 0x000fe20000010000 */
[----:B------:R-:W-:-:S04]  /*0160*/  ISETP.GT.U32.AND P1, PT, R3, 0xff, PT ;  /* 0x000000ff0300780c */ /* 0x000fc80003f24070 */
[----:B------:R-:W-:Y:S02]  /*0170*/  ISETP.GE.OR P1, PT, R8, UR8, P1 ;  /* 0x0000000808007c0c */ /* 0x000fe40008f26670 */
[----:B------:R-:W-:Y:S01]  /*0180*/  VIADDMNMX R8, R2, 0x80, R2, !PT ;  /* 0x0000008002087846 */ /* 0x000fe20007800102 */
[----:B------:R-:W-:Y:S04]  /*0190*/  @!P0 LDS R5, [R4+0x800] ;  /* 0x0008000004058984 */ /* 0x000fe80000000800 */
[----:B------:R-:W0:Y:S02]  /*01a0*/  @!P0 LDS R6, [R4] ;  /* 0x0000000004068984 */ /* 0x000e240000000800 */
[----:B0-----:R-:W-:-:S05]  /*01b0*/  @!P0 IMAD.IADD R5, R5, 0x1, R6 ;  /* 0x0000000105058824 */ /* 0x001fca00078e0206 */
[----:B------:R-:W-:Y:S01]  /*01c0*/  @!P0 STS [R4], R5 ;  /* 0x0000000504008388 */ /* 0x000fe20000000800 */
        /* <DEDUP_REMOVED lines=43> */
[C-C-:B------:R-:W-:Y:S02]  /*0480*/  VIADDMNMX R8, R2.reuse, 0x2, R2.reuse, !PT ;  /* 0x0000000202087846 */ /* 0x140fe40007800102 */
[----:B------:R-:W-:Y:S01]  /*0490*/  VIADDMNMX R2, R2, 0x1, R2, !PT ;  /* 0x0000000102027846 */ /* 0x000fe20007800102 */
[----:B------:R-:W-:Y:S04]  /*04a0*/  @!P0 LDS R6, [R4+0x20] ;  /* 0x0000200004068984 */ /* 0x000fe80000000800 */
[----:B------:R-:W0:Y:S02]  /*04b0*/  @!P0 LDS R5, [R4] ;  /* 0x0000000004058984 */ /* 0x000e240000000800 */
[----:B0-----:R-:W-:-:S05]  /*04c0*/  @!P0 IMAD.IADD R5, R6, 0x1, R5 ;  /* 0x0000000106058824 */ /* 0x001fca00078e0205 */
[----:B------:R-:W-:Y:S01]  /*04d0*/  @!P0 STS [R4], R5 ;  /* 0x0000000504008388 */ /* 0x000fe20000000800 */
[----:B------:R-:W-:Y:S01]  /*04e0*/  BAR.SYNC.DEFER_BLOCKING 0x0 ;  /* 0x0000000000007b1d */ /* 0x000fe20000010000 */
[----:B------:R-:W-:-:S04]  /*04f0*/  ISETP.GT.U32.AND P0, PT, R3, 0x1, PT ;  /* 0x000000010300780c */ /* 0x000fc80003f04070 */
[----:B------:R-:W-:Y:S01]  /*0500*/  ISETP.GE.OR P0, PT, R8, UR8, P0 ;  /* 0x0000000808007c0c */ /* 0x000fe20008706670 */
[----:B------:R-:W-:Y:S04]  /*0510*/  @!P1 LDS R6, [R4+0x10] ;  /* 0x0000100004069984 */ /* 0x000fe80000000800 */
[----:B------:R-:W0:Y:S02]  /*0520*/  @!P1 LDS R7, [R4] ;  /* 0x0000000004079984 */ /* 0x000e240000000800 */
[----:B0-----:R-:W-:-:S05]  /*0530*/  @!P1 IMAD.IADD R7, R6, 0x1, R7 ;  /* 0x0000000106079824 */ /* 0x001fca00078e0207 */
[----:B------:R-:W-:Y:S01]  /*0540*/  @!P1 STS [R4], R7 ;  /* 0x0000000704009388 */ /* 0x000fe20000000800 */
[----:B------:R-:W-:Y:S01]  /*0550*/  BAR.SYNC.DEFER_BLOCKING 0x0 ;  /* 0x0000000000007b1d */ /* 0x000fe20000010000 */
[----:B------:R-:W-:-:S04]  /*0560*/  ISETP.GE.AND P1, PT, R2, UR8, PT ;  /* 0x0000000802007c0c */ /* 0x000fc8000bf26270 */
[----:B------:R-:W-:Y:S01]  /*0570*/  ISETP.NE.OR P1, PT, R3, RZ, P1 ;  /* 0x000000ff0300720c */ /* 0x000fe20000f25670 */
[----:B------:R-:W-:Y:S04]  /*0580*/  @!P0 LDS R6, [R4+0x8] ;  /* 0x0000080004068984 */ /* 0x000fe80000000800 */
[----:B------:R-:W0:Y:S02]  /*0590*/  @!P0 LDS R5, [R4] ;  /* 0x0000000004058984 */ /* 0x000e240000000800 */
[----:B0-----:R-:W-:-:S05]  /*05a0*/  @!P0 IMAD.IADD R5, R6, 0x1, R5 ;  /* 0x0000000106058824 */ /* 0x001fca00078e0205 */
[----:B------:R-:W-:Y:S01]  /*05b0*/  @!P0 STS [R4], R5 ;  /* 0x0000000504008388 */ /* 0x000fe20000000800 */
[----:B------:R-:W-:Y:S01]  /*05c0*/  BAR.SYNC.DEFER_BLOCKING 0x0 ;  /* 0x0000000000007b1d */ /* 0x000fe20000010000 */
[----:B------:R-:W-:-:S05]  /*05d0*/  ISETP.NE.AND P0, PT, R3, RZ, PT ;  /* 0x000000ff0300720c */ /* 0x000fca0003f05270 */
[----:B------:R-:W-:Y:S04]  /*05e0*/  @!P1 LDS R2, [UR4+0x4] ;  /* 0x00000404ff029984 */ /* 0x000fe80008000800 */
[----:B------:R-:W0:Y:S02]  /*05f0*/  @!P1 LDS R7, [R4] ;  /* 0x0000000004079984 */ /* 0x000e240000000800 */
[----:B0-----:R-:W-:-:S05]  /*0600*/  @!P1 IMAD.IADD R7, R2, 0x1, R7 ;  /* 0x0000000102079824 */ /* 0x001fca00078e0207 */
[----:B------:R0:W-:Y:S01]  /*0610*/  @!P1 STS [R4], R7 ;  /* 0x0000000704009388 */ /* 0x0001e20000000800 */
[----:B------:R-:W-:Y:S06]  /*0620*/  BAR.SYNC.DEFER_BLOCKING 0x0 ;  /* 0x0000000000007b1d */ /* 0x000fec0000010000 */
[----:B------:R-:W-:Y:S05]  /*0630*/  @P0 EXIT ;  /* 0x000000000000094d */ /* 0x000fea0003800000 */
[----:B------:R-:W1:Y:S01]  /*0640*/  LDS R5, [UR4] ;  /* 0x00000004ff057984 */ /* 0x000e620008000800 */
[----:B------:R-:W2:Y:S02]  /*0650*/  LDC.64 R2, c[0x0][0x388] ;  /* 0x0000e200ff027b82 */ /* 0x000ea40000000a00 */
[----:B--2---:R-:W-:-:S05]  /*0660*/  IMAD.WIDE.U32 R2, R0, 0x4, R2 ;  /* 0x0000000400027825 */ /* 0x004fca00078e0002 */
[----:B-1----:R-:W-:Y:S01]  /*0670*/  STG.E desc[UR6][R2.64], R5 ;  /* 0x0000000502007986 */ /* 0x002fe2000c101906 */
[----:B------:R-:W-:Y:S05]  /*0680*/  EXIT ;  /* 0x000000000000794d */ /* 0x000fea0003800000 */
.L_x_0:
[----:B------:R-:W-:-:S00]  /*0690*/  BRA `(.L_x_0) ;  /* 0xfffffffc00fc7947 */ /* 0x000fc0000383ffff */
[----:B------:R-:W-:-:S00]  /*06a0*/  NOP ;  /* 0x0000000000007918 */ /* 0x000fc00000000000 */
        /* <DEDUP_REMOVED lines=13> */
.L_x_2:


//--------------------- .text._Z3DotPiS_S_i       --------------------------
	.section	.text._Z3DotPiS_S_i,"ax",@progbits
	.align	128
        .global         _Z3DotPiS_S_i
        .type           _Z3DotPiS_S_i,@function
        .size           _Z3DotPiS_S_i,(.L_x_3 - _Z3DotPiS_S_i)
        .other          _Z3DotPiS_S_i,@"STO_CUDA_ENTRY STV_DEFAULT"
_Z3DotPiS_S_i:
.text._Z3DotPiS_S_i:
[----:B------:R-:W-:Y:S01]  /*0000*/  LDC R1, c[0x0][0x37c] ;  /* 0x0000df00ff017b82 */ /* 0x000fe20000000800 */
[----:B------:R-:W0:Y:S07]  /*0010*/  S2R R0, SR_TID.X ;  /* 0x0000000000007919 */ /* 0x000e2e0000002100 */
[----:B------:R-:W0:Y:S01]  /*0020*/  S2UR UR4, SR_CTAID.X ;  /* 0x00000000000479c3 */ /* 0x000e220000002500 */
[----:B------:R-:W1:Y:S07]  /*0030*/  LDCU UR5, c[0x0][0x398] ;  /* 0x00007300ff0577ac */ /* 0x000e6e0008000800 */
[----:B------:R-:W0:Y:S02]  /*0040*/  LDC R9, c[0x0][0x360] ;  /* 0x0000d800ff097b82 */ /* 0x000e240000000800 */
[----:B0-----:R-:W-:-:S05]  /*0050*/  IMAD R9, R9, UR4, R0 ;  /* 0x0000000409097c24 */ /* 0x001fca000f8e0200 */
[----:B-1----:R-:W-:-:S13]  /*0060*/  ISETP.GE.AND P0, PT, R9, UR5, PT ;  /* 0x0000000509007c0c */ /* 0x002fda000bf06270 */
[----:B------:R-:W-:Y:S05]  /*0070*/  @P0 EXIT ;  /* 0x000000000000094d */ /* 0x000fea0003800000 */
[----:B------:R-:W0:Y:S01]  /*0080*/  LDC.64 R2, c[0x0][0x380] ;  /* 0x0000e000ff027b82 */ /* 0x000e220000000a00 */
[----:B------:R-:W1:Y:S07]  /*0090*/  LDCU.64 UR4, c[0x0][0x358] ;  /* 0x00006b00ff0477ac */ /* 0x000e6e0008000a00 */
[----:B------:R-:W2:Y:S08]  /*00a0*/  LDC.64 R4, c[0x0][0x388] ;  /* 0x0000e200ff047b82 */ /* 0x000eb00000000a00 */
[----:B------:R-:W3:Y:S01]  /*00b0*/  LDC.64 R6, c[0x0][0x390] ;  /* 0x0000e400ff067b82 */ /* 0x000ee20000000a00 */
[----:B0-----:R-:W-:-:S06]  /*00c0*/  IMAD.WIDE R2, R9, 0x4, R2 ;  /* 0x0000000409027825 */ /* 0x001fcc00078e0202 */
[----:B-1----:R-:W4:Y:S01]  /*00d0*/  LDG.E R2, desc[UR4][R2.64] ;  /* 0x0000000402027981 */ /* 0x002f22000c1e1900 */
[----:B--2---:R-:W-:-:S06]  /*00e0*/  IMAD.WIDE R4, R9, 0x4, R4 ;  /* 0x0000000409047825 */ /* 0x004fcc00078e0204 */
[----:B------:R-:W4:Y:S01]  /*00f0*/  LDG.E R5, desc[UR4][R4.64] ;  /* 0x0000000404057981 */ /* 0x000f22000c1e1900 */
[----:B---3--:R-:W-:-:S04]  /*0100*/  IMAD.WIDE R6, R9, 0x4, R6 ;  /* 0x0000000409067825 */ /* 0x008fc800078e0206 */
[----:B----4-:R-:W-:-:S05]  /*0110*/  IMAD R9, R2, R5, RZ ;  /* 0x0000000502097224 */ /* 0x010fca00078e02ff */
[----:B------:R-:W-:Y:S01]  /*0120*/  STG.E desc[UR4][R6.64], R9 ;  /* 0x0000000906007986 */ /* 0x000fe2000c101904 */
[----:B------:R-:W-:Y:S05]  /*0130*/  EXIT ;  /* 0x000000000000794d */ /* 0x000fea0003800000 */
.L_x_1:
        /* <DEDUP_REMOVED lines=12> */
.L_x_3:


//--------------------- .nv.shared._Z3AddPiS_i    --------------------------
	.section	.nv.shared._Z3AddPiS_i,"aw",@nobits
	.sectionflags	@""
	.align	4
.nv.shared._Z3AddPiS_i:
	.zero		5120


//--------------------- .nv.shared.reserved.0     --------------------------
	.section	.nv.shared.reserved.0,"aw",@nobits
	.weak		__nv_reservedSMEM_offset_0_alias
	.size		__nv_reservedSMEM_offset_0_alias, 0, 64
	.other		__nv_reservedSMEM_offset_0_alias,@"STO_CUDA_RESERVED_SHARED STV_DEFAULT"
__nv_reservedSMEM_offset_0_alias:
	.zero		0
	.zero		64


//--------------------- .nv.constant0._Z3AddPiS_i --------------------------
	.section	.nv.constant0._Z3AddPiS_i,"a",@progbits
	.sectionflags	@""
	.align	4
.nv.constant0._Z3AddPiS_i:
	.zero		916


//--------------------- .nv.constant0._Z3DotPiS_S_i --------------------------
	.section	.nv.constant0._Z3DotPiS_S_i,"a",@progbits
	.sectionflags	@""
	.align	4
.nv.constant0._Z3DotPiS_S_i:
	.zero		924


//--------------------- SYMBOLS --------------------------

	.type		.nv.reservedSmem.offset0,@object
	.size		.nv.reservedSmem.offset0,0x4
	.type		.nv.reservedSmem.cap,@object
	.size		.nv.reservedSmem.cap,0x4
